	.headerflags	@"EF_CUDA_TEXMODE_UNIFIED EF_CUDA_64BIT_ADDRESS EF_CUDA_ACCELERATORS EF_CUDA_SM90 EF_CUDA_VIRTUAL_SM(EF_CUDA_SM90)"
	.elftype	@"ET_EXEC"


//--------------------- .nv.info                  --------------------------
	.section	.nv.info,"",@"SHT_CUDA_INFO"
	.align	4


	//----- nvinfo : EIATTR_REGCOUNT
	.align		4
        /*0000*/ 	.byte	0x04, 0x2f
        /*0002*/ 	.short	(.L_1 - .L_0)
	.align		4
.L_0:
        /*0004*/ 	.word	index@(triton_mm)
        /*0008*/ 	.word	0x00000028


	//----- nvinfo : EIATTR_MIN_STACK_SIZE
	.align		4
.L_1:
        /*000c*/ 	.byte	0x04, 0x12
        /*000e*/ 	.short	(.L_3 - .L_2)
	.align		4
.L_2:
        /*0010*/ 	.word	index@(triton_mm)
        /*0014*/ 	.word	0x00000000


	//----- nvinfo : EIATTR_FRAME_SIZE
	.align		4
.L_3:
        /*0018*/ 	.byte	0x04, 0x11
        /*001a*/ 	.short	(.L_5 - .L_4)
	.align		4
.L_4:
        /*001c*/ 	.word	index@(triton_mm)
        /*0020*/ 	.word	0x00000000


	//----- nvinfo : EIATTR_MIN_STACK_SIZE
	.align		4
.L_5:
        /*0024*/ 	.byte	0x04, 0x12
        /*0026*/ 	.short	(.L_7 - .L_6)
	.align		4
.L_6:
        /*0028*/ 	.word	index@(triton_mm)
        /*002c*/ 	.word	0x00000000
.L_7:


//--------------------- .nv.info.triton_mm        --------------------------
	.section	.nv.info.triton_mm,"",@"SHT_CUDA_INFO"
	.sectionflags	@""
	.align	4


	//----- nvinfo : EIATTR_CUDA_API_VERSION
	.align		4
        /*0000*/ 	.byte	0x04, 0x37
        /*0002*/ 	.short	(.L_9 - .L_8)
.L_8:
        /*0004*/ 	.word	0x0000007c


	//----- nvinfo : EIATTR_KPARAM_INFO
	.align		4
.L_9:
        /*0008*/ 	.byte	0x04, 0x17
        /*000a*/ 	.short	(.L_11 - .L_10)
.L_10:
        /*000c*/ 	.word	0x00000000
        /*0010*/ 	.short	0x0003
        /*0012*/ 	.short	0x0018
        /*0014*/ 	.byte	0x00, 0xf0, 0x11, 0x00


	//----- nvinfo : EIATTR_KPARAM_INFO
	.align		4
.L_11:
        /*0018*/ 	.byte	0x04, 0x17
        /*001a*/ 	.short	(.L_13 - .L_12)
.L_12:
        /*001c*/ 	.word	0x00000000
        /*0020*/ 	.short	0x0002
        /*0022*/ 	.short	0x0010
        /*0024*/ 	.byte	0x00, 0xf0, 0x21, 0x00


	//----- nvinfo : EIATTR_KPARAM_INFO
	.align		4
.L_13:
        /*0028*/ 	.byte	0x04, 0x17
        /*002a*/ 	.short	(.L_15 - .L_14)
.L_14:
        /*002c*/ 	.word	0x00000000
        /*0030*/ 	.short	0x0001
        /*0032*/ 	.short	0x0008
        /*0034*/ 	.byte	0x00, 0xf0, 0x21, 0x00


	//----- nvinfo : EIATTR_KPARAM_INFO
	.align		4
.L_15:
        /*0038*/ 	.byte	0x04, 0x17
        /*003a*/ 	.short	(.L_17 - .L_16)
.L_16:
        /*003c*/ 	.word	0x00000000
        /*0040*/ 	.short	0x0000
        /*0042*/ 	.short	0x0000
        /*0044*/ 	.byte	0x00, 0xf0, 0x21, 0x00


	//----- nvinfo : EIATTR_SPARSE_MMA_MASK
	.align		4
.L_17:
        /*0048*/ 	.byte	0x03, 0x50
        /*004a*/ 	.short	0x0000


	//----- nvinfo : EIATTR_MAXREG_COUNT
	.align		4
        /*004c*/ 	.byte	0x03, 0x1b
        /*004e*/ 	.short	0x00ff


	//----- nvinfo : EIATTR_COOP_GROUP_MASK_REGIDS
	.align		4
        /*0050*/ 	.byte	0x04, 0x29
        /*0052*/ 	.short	(.L_19 - .L_18)


	//   ....[0]....
.L_18:
        /*0054*/ 	.word	0xffffffff


	//----- nvinfo : EIATTR_COOP_GROUP_INSTR_OFFSETS
	.align		4
.L_19:
        /*0058*/ 	.byte	0x04, 0x28
        /*005a*/ 	.short	(.L_21 - .L_20)


	//   ....[0]....
.L_20:
        /*005c*/ 	.word	0x00000a10


	//----- nvinfo : EIATTR_EXIT_INSTR_OFFSETS
	.align		4
.L_21:
        /*0060*/ 	.byte	0x04, 0x1c
        /*0062*/ 	.short	(.L_23 - .L_22)


	//   ....[0]....
.L_22:
        /*0064*/ 	.word	0x00000040


	//   ....[1]....
        /*0068*/ 	.word	0x00002020


	//   ....[2]....
        /*006c*/ 	.word	0x00002080


	//----- nvinfo : EIATTR_MAX_THREADS
	.align		4
.L_23:
        /*0070*/ 	.byte	0x04, 0x05
        /*0072*/ 	.short	(.L_25 - .L_24)
.L_24:
        /*0074*/ 	.word	0x00000100
        /*0078*/ 	.word	0x00000001
        /*007c*/ 	.word	0x00000001


	//----- nvinfo : EIATTR_CBANK_PARAM_SIZE
	.align		4
.L_25:
        /*0080*/ 	.byte	0x03, 0x19
        /*0082*/ 	.short	0x001c


	//----- nvinfo : EIATTR_PARAM_CBANK
	.align		4
        /*0084*/ 	.byte	0x04, 0x0a
        /*0086*/ 	.short	(.L_27 - .L_26)
	.align		4
.L_26:
        /*0088*/ 	.word	index@(.nv.constant0.triton_mm)
        /*008c*/ 	.short	0x0210
        /*008e*/ 	.short	0x001c


	//----- nvinfo : EIATTR_SW_WAR
	.align		4
.L_27:
        /*0090*/ 	.byte	0x04, 0x36
        /*0092*/ 	.short	(.L_29 - .L_28)
.L_28:
        /*0094*/ 	.word	0x00000008
.L_29:


//--------------------- .nv.callgraph             --------------------------
	.section	.nv.callgraph,"",@"SHT_CUDA_CALLGRAPH"
	.align	4
	.sectionentsize	8
	.align		4
        /*0000*/ 	.word	0x00000000
	.align		4
        /*0004*/ 	.word	0xffffffff
	.align		4
        /*0008*/ 	.word	0x00000000
	.align		4
        /*000c*/ 	.word	0xfffffffe
	.align		4
        /*0010*/ 	.word	0x00000000
	.align		4
        /*0014*/ 	.word	0xfffffffd
	.align		4
        /*0018*/ 	.word	0x00000000
	.align		4
        /*001c*/ 	.word	0xfffffffc


//--------------------- .text.triton_mm           --------------------------
	.section	.text.triton_mm,"ax",@progbits
	.sectionflags	@"SHF_BARRIERS=1"
	.align	128
        .global         triton_mm
        .type           triton_mm,@function
        .size           triton_mm,(.L_x_2 - triton_mm)
        .other          triton_mm,@"STO_CUDA_ENTRY STV_DEFAULT"
triton_mm:
.text.triton_mm:
[----:B------:R-:W1:Y:S02]  /*0000*/  LDC R1, c[0x0][0x28] ;  /* 0x00000a00ff017b82 */ /* 0x000e640000000800 */
[----:B------:R-:W2:Y:S02]  /*0010*/  LDC R0, c[0x0][0x228] ;  /* 0x00008a00ff007b82 */ /* 0x000ea40000000800 */
[----:B--2---:R-:W-:-:S05]  /*0020*/  IMAD R2, R0, 0xc00, RZ ;  /* 0x00000c0000027824 */ /* 0x004fca00078e02ff */
[----:B------:R-:W-:-:S13]  /*0030*/  ISETP.NE.AND P0, PT, R2, RZ, PT ;  /* 0x000000ff0200720c */ /* 0x000fda0003f05270 */
[----:B------:R-:W-:Y:S05]  /*0040*/  @!P0 EXIT ;  /* 0x000000000000894d */ /* 0x000fea0003800000 */
[----:B------:R-:W2:Y:S01]  /*0050*/  S2R R14, SR_CTAID.X ;  /* 0x00000000000e7919 */ /* 0x000ea20000002500 */
[----:B------:R-:W-:Y:S01]  /*0060*/  VIADD R2, R0, 0x3f ;  /* 0x0000003f00027836 */ /* 0x000fe20000000000 */
[----:B------:R-:W3:Y:S01]  /*0070*/  S2UR UR4, SR_CgaCtaId ;  /* 0x00000000000479c3 */ /* 0x000ee20000008800 */
[----:B------:R-:W-:Y:S01]  /*0080*/  UMOV UR6, 0x400 ;  /* 0x0000040000067882 */ /* 0x000fe20000000000 */
[----:B------:R-:W-:Y:S01]  /*0090*/  ULDC.64 UR20, c[0x0][0x208] ;  /* 0x0000820000147ab9 */ /* 0x000fe20000000a00 */
[----:B------:R-:W-:Y:S01]  /*00a0*/  IMAD.MOV.U32 R33, RZ, RZ, 0x3 ;  /* 0x00000003ff217424 */ /* 0x000fe200078e00ff */
[----:B------:R-:W-:Y:S01]  /*00b0*/  SHF.R.S32.HI R3, RZ, 0x1f, R2 ;  /* 0x0000001fff037819 */ /* 0x000fe20000011402 */
[----:B------:R-:W-:Y:S01]  /*00c0*/  IMAD.MOV.U32 R20, RZ, RZ, -0x20 ;  /* 0xffffffe0ff147424 */ /* 0x000fe200078e00ff */
[----:B------:R-:W-:Y:S02]  /*00d0*/  CS2R R24, SRZ ;  /* 0x0000000000187805 */ /* 0x000fe4000001ff00 */
[----:B------:R-:W-:-:S02]  /*00e0*/  CS2R R26, SRZ ;  /* 0x00000000001a7805 */ /* 0x000fc4000001ff00 */
[----:B------:R-:W-:Y:S02]  /*00f0*/  LEA.HI R2, R3, R2, RZ, 0x6 ;  /* 0x0000000203027211 */ /* 0x000fe400078f30ff */
[----:B------:R-:W-:Y:S02]  /*0100*/  CS2R R28, SRZ ;  /* 0x00000000001c7805 */ /* 0x000fe4000001ff00 */
[----:B------:R-:W-:Y:S01]  /*0110*/  CS2R R30, SRZ ;  /* 0x00000000001e7805 */ /* 0x000fe2000001ff00 */
[----:B---3--:R-:W-:-:S03]  /*0120*/  UPRMT UR6, UR4, 0x654, UR6 ;  /* 0x0000065404067896 */ /* 0x008fc60008000006 */
[----:B------:R-:W-:Y:S01]  /*0130*/  UMOV UR4, 0xffffffff ;  /* 0xffffffff00047882 */ /* 0x000fe20000000000 */
[C---:B--2---:R-:W-:Y:S01]  /*0140*/  IMAD.HI R4, R14.reuse, 0x2aaaaaab, RZ ;  /* 0x2aaaaaab0e047827 */ /* 0x044fe200078e02ff */
[----:B------:R-:W-:Y:S02]  /*0150*/  IABS R13, R14 ;  /* 0x0000000e000d7213 */ /* 0x000fe40000000000 */
[----:B------:R-:W-:Y:S02]  /*0160*/  ISETP.GE.AND P1, PT, R14, RZ, PT ;  /* 0x000000ff0e00720c */ /* 0x000fe40003f26270 */
[----:B------:R-:W-:-:S04]  /*0170*/  SHF.R.U32.HI R5, RZ, 0x1f, R4 ;  /* 0x0000001fff057819 */ /* 0x000fc80000011604 */
[----:B------:R-:W-:-:S05]  /*0180*/  LEA.HI.SX32 R9, R4, R5, 0x19 ;  /* 0x0000000504097211 */ /* 0x000fca00078fcaff */
[----:B------:R-:W-:-:S05]  /*0190*/  IMAD.SHL.U32 R3, R9, 0x8, RZ ;  /* 0x0000000809037824 */ /* 0x000fca00078e00ff */
[----:B------:R-:W-:-:S04]  /*01a0*/  LEA.HI.SX32 R2, R2, -R3, 0x1a ;  /* 0x8000000302027211 */ /* 0x000fc800078fd2ff */
[----:B------:R-:W-:-:S04]  /*01b0*/  VIMNMX R8, R2, 0x8, PT ;  /* 0x0000000802087848 */ /* 0x000fc80003fe0100 */
[----:B------:R-:W-:-:S04]  /*01c0*/  IABS R7, R8 ;  /* 0x0000000800077213 */ /* 0x000fc80000000000 */
[----:B------:R-:W2:Y:S08]  /*01d0*/  I2F.RP R2, R7 ;  /* 0x0000000700027306 */ /* 0x000eb00000209400 */
[----:B--2---:R-:W2:Y:S02]  /*01e0*/  MUFU.RCP R2, R2 ;  /* 0x0000000200027308 */ /* 0x004ea40000001000 */
[----:B--2---:R-:W-:-:S06]  /*01f0*/  VIADD R4, R2, 0xffffffe ;  /* 0x0ffffffe02047836 */ /* 0x004fcc0000000000 */
[----:B------:R2:W3:Y:S02]  /*0200*/  F2I.FTZ.U32.TRUNC.NTZ R5, R4 ;  /* 0x0000000400057305 */ /* 0x0004e4000021f000 */
[----:B--2---:R-:W-:Y:S02]  /*0210*/  IMAD.MOV.U32 R4, RZ, RZ, RZ ;  /* 0x000000ffff047224 */ /* 0x004fe400078e00ff */
[----:B---3--:R-:W-:-:S04]  /*0220*/  IMAD.MOV R6, RZ, RZ, -R5 ;  /* 0x000000ffff067224 */ /* 0x008fc800078e0a05 */
[----:B------:R-:W-:Y:S01]  /*0230*/  IMAD R11, R6, R7, RZ ;  /* 0x00000007060b7224 */ /* 0x000fe200078e02ff */
[----:B------:R-:W-:-:S03]  /*0240*/  IABS R6, R8 ;  /* 0x0000000800067213 */ /* 0x000fc60000000000 */
[----:B------:R-:W-:-:S04]  /*0250*/  IMAD.HI.U32 R10, R5, R11, R4 ;  /* 0x0000000b050a7227 */ /* 0x000fc800078e0004 */
[----:B------:R-:W-:Y:S01]  /*0260*/  IMAD.MOV R15, RZ, RZ, -R6 ;  /* 0x000000ffff0f7224 */ /* 0x000fe200078e0a06 */
[----:B------:R-:W-:Y:S01]  /*0270*/  IABS R6, R0 ;  /* 0x0000000000067213 */ /* 0x000fe20000000000 */
[----:B------:R-:W-:-:S03]  /*0280*/  IMAD.HI.U32 R2, R10, R13, RZ ;  /* 0x0000000d0a027227 */ /* 0x000fc600078e00ff */
[----:B------:R-:W2:Y:S01]  /*0290*/  I2F.RP R12, R6 ;  /* 0x00000006000c7306 */ /* 0x000ea20000209400 */
[----:B------:R-:W-:Y:S02]  /*02a0*/  IMAD R4, R2, R15, R13 ;  /* 0x0000000f02047224 */ /* 0x000fe400078e020d */
[----:B------:R-:W3:Y:S01]  /*02b0*/  S2R R2, SR_TID.X ;  /* 0x0000000000027919 */ /* 0x000ee20000002100 */
[----:B------:R-:W-:Y:S01]  /*02c0*/  IMAD R11, R9, -0x300, R14 ;  /* 0xfffffd00090b7824 */ /* 0x000fe200078e020e */
[----:B------:R-:W-:Y:S02]  /*02d0*/  LOP3.LUT R9, RZ, R8, RZ, 0x33, !PT ;  /* 0x00000008ff097212 */ /* 0x000fe400078e33ff */
[----:B------:R-:W-:Y:S02]  /*02e0*/  ISETP.GT.U32.AND P0, PT, R7, R4, PT ;  /* 0x000000040700720c */ /* 0x000fe40003f04070 */
[----:B------:R-:W-:-:S05]  /*02f0*/  IABS R13, R11 ;  /* 0x0000000b000d7213 */ /* 0x000fca0000000000 */
[----:B------:R-:W-:Y:S01]  /*0300*/  IMAD.HI.U32 R10, R10, R13, RZ ;  /* 0x0000000d0a0a7227 */ /* 0x000fe200078e00ff */
[----:B--2---:R-:W2:Y:S03]  /*0310*/  MUFU.RCP R12, R12 ;  /* 0x0000000c000c7308 */ /* 0x004ea60000001000 */
[----:B------:R-:W-:Y:S02]  /*0320*/  IMAD R14, R10, R15, R13 ;  /* 0x0000000f0a0e7224 */ /* 0x000fe400078e020d */
[----:B------:R-:W-:-:S03]  /*0330*/  @!P0 IMAD.IADD R4, R4, 0x1, -R7 ;  /* 0x0000000104048824 */ /* 0x000fc600078e0a07 */
[C---:B------:R-:W-:Y:S02]  /*0340*/  ISETP.GT.U32.AND P3, PT, R7.reuse, R14, PT ;  /* 0x0000000e0700720c */ /* 0x040fe40003f64070 */
[----:B------:R-:W-:Y:S01]  /*0350*/  ISETP.GT.U32.AND P0, PT, R7, R4, PT ;  /* 0x000000040700720c */ /* 0x000fe20003f04070 */
[----:B--2---:R-:W-:Y:S01]  /*0360*/  VIADD R5, R12, 0xffffffe ;  /* 0x0ffffffe0c057836 */ /* 0x004fe20000000000 */
[----:B---3--:R-:W-:-:S05]  /*0370*/  SHF.R.U32.HI R12, RZ, 0x2, R2 ;  /* 0x00000002ff0c7819 */ /* 0x008fca0000011602 */
[----:B------:R-:W2:Y:S04]  /*0380*/  F2I.FTZ.U32.TRUNC.NTZ R5, R5 ;  /* 0x0000000500057305 */ /* 0x000ea8000021f000 */
[--C-:B------:R-:W-:Y:S01]  /*0390*/  @!P3 IMAD.IADD R14, R14, 0x1, -R7.reuse ;  /* 0x000000010e0eb824 */ /* 0x100fe200078e0a07 */
[----:B------:R-:W-:Y:S01]  /*03a0*/  SHF.R.U32.HI R22, RZ, 0x5, R2 ;  /* 0x00000005ff167819 */ /* 0x000fe20000011602 */
[----:B------:R-:W-:Y:S01]  /*03b0*/  @!P0 IMAD.IADD R4, R4, 0x1, -R7 ;  /* 0x0000000104048824 */ /* 0x000fe200078e0a07 */
[----:B------:R-:W-:Y:S01]  /*03c0*/  ISETP.NE.AND P0, PT, R8, RZ, PT ;  /* 0x000000ff0800720c */ /* 0x000fe20003f05270 */
[----:B------:R-:W-:Y:S01]  /*03d0*/  @!P3 VIADD R10, R10, 0x1 ;  /* 0x000000010a0ab836 */ /* 0x000fe20000000000 */
[----:B------:R-:W-:Y:S01]  /*03e0*/  SGXT.U32 R12, R12, 0x6 ;  /* 0x000000060c0c781a */ /* 0x000fe20000000000 */
[----:B------:R-:W-:Y:S01]  /*03f0*/  @!P1 IMAD.MOV R4, RZ, RZ, -R4 ;  /* 0x000000ffff049224 */ /* 0x000fe200078e0a04 */
[----:B------:R-:W-:-:S02]  /*0400*/  ISETP.GE.U32.AND P2, PT, R14, R7, PT ;  /* 0x000000070e00720c */ /* 0x000fc40003f46070 */
[----:B------:R-:W-:Y:S02]  /*0410*/  LOP3.LUT R8, R11, R8, RZ, 0x3c, !PT ;  /* 0x000000080b087212 */ /* 0x000fe400078e3cff */
[----:B------:R-:W-:Y:S02]  /*0420*/  SEL R4, R9, R4, !P0 ;  /* 0x0000000409047207 */ /* 0x000fe40004000000 */
[----:B------:R-:W-:Y:S01]  /*0430*/  ISETP.GE.AND P1, PT, R8, RZ, PT ;  /* 0x000000ff0800720c */ /* 0x000fe20003f26270 */
[----:B--2---:R-:W-:Y:S01]  /*0440*/  IMAD.MOV R13, RZ, RZ, -R5 ;  /* 0x000000ffff0d7224 */ /* 0x004fe200078e0a05 */
[----:B------:R-:W-:Y:S01]  /*0450*/  SHF.R.U32.HI R32, RZ, 0x2, R2 ;  /* 0x00000002ff207819 */ /* 0x000fe20000011602 */
[----:B------:R-:W-:Y:S01]  /*0460*/  IMAD.IADD R3, R3, 0x1, R4 ;  /* 0x0000000103037824 */ /* 0x000fe200078e0204 */
[----:B------:R-:W-:Y:S01]  /*0470*/  LOP3.LUT R23, R22, 0x7fffffc, RZ, 0xc0, !PT ;  /* 0x07fffffc16177812 */ /* 0x000fe200078ec0ff */
[----:B------:R-:W-:Y:S02]  /*0480*/  IMAD R13, R13, R6, RZ ;  /* 0x000000060d0d7224 */ /* 0x000fe400078e02ff */
[----:B------:R-:W-:-:S02]  /*0490*/  IMAD.SHL.U32 R3, R3, 0x40, RZ ;  /* 0x0000004003037824 */ /* 0x000fc400078e00ff */
[----:B------:R-:W-:Y:S02]  /*04a0*/  IMAD.MOV.U32 R4, RZ, RZ, RZ ;  /* 0x000000ffff047224 */ /* 0x000fe400078e00ff */
[----:B------:R-:W-:Y:S01]  /*04b0*/  @P2 VIADD R10, R10, 0x1 ;  /* 0x000000010a0a2836 */ /* 0x000fe20000000000 */
[----:B------:R-:W-:Y:S01]  /*04c0*/  LOP3.LUT R3, R3, R12, RZ, 0xfc, !PT ;  /* 0x0000000c03037212 */ /* 0x000fe200078efcff */
[----:B------:R-:W-:-:S03]  /*04d0*/  IMAD.HI.U32 R4, R5, R13, R4 ;  /* 0x0000000d05047227 */ /* 0x000fc600078e0004 */
[----:B------:R-:W-:Y:S01]  /*04e0*/  IABS R15, R3 ;  /* 0x00000003000f7213 */ /* 0x000fe20000000000 */
[----:B------:R-:W-:Y:S02]  /*04f0*/  @!P1 IMAD.MOV R10, RZ, RZ, -R10 ;  /* 0x000000ffff0a9224 */ /* 0x000fe400078e0a0a */
[----:B------:R-:W-:Y:S02]  /*0500*/  IMAD.SHL.U32 R5, R2, 0x8, RZ ;  /* 0x0000000802057824 */ /* 0x000fe400078e00ff */
[----:B------:R-:W-:Y:S01]  /*0510*/  IMAD.MOV.U32 R13, RZ, RZ, R15 ;  /* 0x000000ffff0d7224 */ /* 0x000fe200078e000f */
[----:B------:R-:W-:Y:S02]  /*0520*/  SHF.R.U32.HI R15, RZ, 0x3, R2 ;  /* 0x00000003ff0f7819 */ /* 0x000fe40000011602 */
[----:B------:R-:W-:Y:S01]  /*0530*/  LOP3.LUT R17, R5, 0x18, R2, 0x48, !PT ;  /* 0x0000001805117812 */ /* 0x000fe200078e4802 */
[----:B------:R-:W-:Y:S01]  /*0540*/  IMAD.HI.U32 R4, R4, R13, RZ ;  /* 0x0000000d04047227 */ /* 0x000fe200078e00ff */
[----:B------:R-:W-:-:S03]  /*0550*/  SGXT.U32 R15, R15, 0x5 ;  /* 0x000000050f0f781a */ /* 0x000fc60000000000 */
[----:B------:R-:W-:Y:S02]  /*0560*/  IMAD.MOV R4, RZ, RZ, -R4 ;  /* 0x000000ffff047224 */ /* 0x000fe400078e0a04 */
[----:B------:R-:W-:Y:S02]  /*0570*/  IMAD R16, R12, 0x20, R17 ;  /* 0x000000200c107824 */ /* 0x000fe400078e0211 */
[----:B------:R-:W-:Y:S01]  /*0580*/  IMAD R13, R6, R4, R13 ;  /* 0x00000004060d7224 */ /* 0x000fe200078e020d */
[----:B------:R-:W-:Y:S02]  /*0590*/  SEL R4, R9, R10, !P0 ;  /* 0x0000000a09047207 */ /* 0x000fe40004000000 */
[----:B------:R-:W2:Y:S01]  /*05a0*/  LDC.64 R10, c[0x0][0x218] ;  /* 0x00008600ff0a7b82 */ /* 0x000ea20000000a00 */
[----:B------:R-:W-:Y:S02]  /*05b0*/  ISETP.NE.AND P0, PT, R0, RZ, PT ;  /* 0x000000ff0000720c */ /* 0x000fe40003f05270 */
[----:B------:R-:W-:Y:S01]  /*05c0*/  ISETP.GT.U32.AND P2, PT, R6, R13, PT ;  /* 0x0000000d0600720c */ /* 0x000fe20003f44070 */
[----:B------:R-:W-:-:S04]  /*05d0*/  IMAD.SHL.U32 R4, R4, 0x20, RZ ;  /* 0x0000002004047824 */ /* 0x000fc800078e00ff */
[----:B------:R-:W3:Y:S01]  /*05e0*/  LDC.64 R8, c[0x0][0x210] ;  /* 0x00008400ff087b82 */ /* 0x000ee20000000a00 */
[----:B------:R-:W-:-:S05]  /*05f0*/  LOP3.LUT R19, R4, R15, RZ, 0xfc, !PT ;  /* 0x0000000f04137212 */ /* 0x000fca00078efcff */
[----:B------:R-:W-:-:S04]  /*0600*/  IMAD.HI R7, R19, 0x2aaaaaab, RZ ;  /* 0x2aaaaaab13077827 */ /* 0x000fc800078e02ff */
[----:B------:R-:W-:Y:S01]  /*0610*/  @!P2 IMAD.IADD R13, R13, 0x1, -R6 ;  /* 0x000000010d0da824 */ /* 0x000fe200078e0a06 */
[----:B------:R-:W-:Y:S02]  /*0620*/  SHF.R.U32.HI R14, RZ, 0x1f, R7 ;  /* 0x0000001fff0e7819 */ /* 0x000fe40000011607 */
[----:B------:R-:W-:Y:S02]  /*0630*/  ISETP.GE.AND P2, PT, R3, RZ, PT ;  /* 0x000000ff0300720c */ /* 0x000fe40003f46270 */
[----:B------:R-:W-:Y:S02]  /*0640*/  ISETP.GT.U32.AND P1, PT, R6, R13, PT ;  /* 0x0000000d0600720c */ /* 0x000fe40003f24070 */
[----:B------:R-:W-:Y:S02]  /*0650*/  LEA.HI R14, R7, R14, RZ, 0x17 ;  /* 0x0000000e070e7211 */ /* 0x000fe400078fb8ff */
[----:B------:R-:W-:-:S03]  /*0660*/  SHF.R.U32.HI R7, RZ, 0x3, R2 ;  /* 0x00000003ff077819 */ /* 0x000fc60000011602 */
[----:B------:R-:W-:Y:S01]  /*0670*/  IMAD R14, R14, -0xc00, R19 ;  /* 0xfffff4000e0e7824 */ /* 0x000fe200078e0213 */
[----:B------:R-:W-:-:S05]  /*0680*/  LOP3.LUT R12, R7, R2, RZ, 0x3c, !PT ;  /* 0x00000002070c7212 */ /* 0x000fca00078e3cff */
[----:B------:R-:W-:Y:S02]  /*0690*/  @!P1 IMAD.IADD R13, R13, 0x1, -R6 ;  /* 0x000000010d0d9824 */ /* 0x000fe400078e0a06 */
[----:B------:R-:W-:Y:S02]  /*06a0*/  IMAD.SHL.U32 R6, R2, 0x4, RZ ;  /* 0x0000000402067824 */ /* 0x000fe400078e00ff */
[----:B------:R-:W-:Y:S02]  /*06b0*/  IMAD.SHL.U32 R12, R12, 0x4, RZ ;  /* 0x000000040c0c7824 */ /* 0x000fe400078e00ff */
[----:B------:R-:W-:Y:S01]  /*06c0*/  @!P2 IMAD.MOV R13, RZ, RZ, -R13 ;  /* 0x000000ffff0da224 */ /* 0x000fe200078e0a0d */
[C---:B------:R-:W-:Y:S02]  /*06d0*/  LOP3.LUT R17, R6.reuse, 0x1c, RZ, 0xc0, !PT ;  /* 0x0000001c06117812 */ /* 0x040fe400078ec0ff */
[----:B------:R-:W-:Y:S02]  /*06e0*/  LOP3.LUT R21, R6, 0x4, RZ, 0xc0, !PT ;  /* 0x0000000406157812 */ /* 0x000fe400078ec0ff */
[----:B------:R-:W-:Y:S01]  /*06f0*/  LOP3.LUT R6, R5, 0x18, RZ, 0xc0, !PT ;  /* 0x0000001805067812 */ /* 0x000fe200078ec0ff */
[----:B------:R-:W-:Y:S01]  /*0700*/  IMAD R19, R14, 0xc00, R17 ;  /* 0x00000c000e137824 */ /* 0x000fe200078e0211 */
[----:B------:R-:W-:-:S02]  /*0710*/  @!P0 LOP3.LUT R13, RZ, R0, RZ, 0x33, !PT ;  /* 0x00000000ff0d8212 */ /* 0x000fc400078e33ff */
[----:B------:R-:W-:Y:S02]  /*0720*/  LOP3.LUT R14, R21, 0x18, R12, 0xf8, !PT ;  /* 0x00000018150e7812 */ /* 0x000fe400078ef80c */
[----:B------:R-:W-:Y:S01]  /*0730*/  SHF.R.U32.HI R21, RZ, 0x1, R2 ;  /* 0x00000001ff157819 */ /* 0x000fe20000011602 */
[----:B------:R-:W-:Y:S02]  /*0740*/  IMAD R17, R13, 0xc00, R6 ;  /* 0x00000c000d117824 */ /* 0x000fe400078e0206 */
[----:B--2---:R-:W-:-:S04]  /*0750*/  IMAD.WIDE R12, R19, 0x2, R10 ;  /* 0x00000002130c7825 */ /* 0x004fc800078e020a */
[----:B------:R-:W-:Y:S01]  /*0760*/  IMAD R10, R15, 0x20, R14 ;  /* 0x000000200f0a7824 */ /* 0x000fe200078e020e */
[----:B------:R-:W-:Y:S01]  /*0770*/  IADD3 R34, P0, R12, 0x100, RZ ;  /* 0x000001000c227810 */ /* 0x000fe20007f1e0ff */
[----:B---3--:R-:W-:Y:S01]  /*0780*/  IMAD.WIDE R14, R17, 0x2, R8 ;  /* 0x00000002110e7825 */ /* 0x008fe200078e0208 */
[----:B------:R-:W-:Y:S02]  /*0790*/  LEA R8, R16, UR6, 0x1 ;  /* 0x0000000610087c11 */ /* 0x000fe4000f8e08ff */
[----:B------:R-:W-:Y:S01]  /*07a0*/  LEA R9, R10, UR6, 0x1 ;  /* 0x000000060a097c11 */ /* 0x000fe2000f8e08ff */
[----:B------:R-:W-:Y:S01]  /*07b0*/  IMAD.X R11, RZ, RZ, R13, P0 ;  /* 0x000000ffff0b7224 */ /* 0x000fe200000e060d */
[----:B------:R-:W-:Y:S01]  /*07c0*/  IADD3 R18, P1, R14, 0x100, RZ ;  /* 0x000001000e127810 */ /* 0x000fe20007f3e0ff */
[----:B------:R-:W-:Y:S01]  /*07d0*/  @!PT LDS RZ, [RZ] ;  /* 0x00000000fffff984 */ /* 0x000fe20000000800 */
[----:B------:R-:W-:Y:S01]  /*07e0*/  @!PT LDS RZ, [RZ] ;  /* 0x00000000fffff984 */ /* 0x000fe20000000800 */
[----:B------:R-:W-:Y:S01]  /*07f0*/  @!PT LDS RZ, [RZ] ;  /* 0x00000000fffff984 */ /* 0x000fe20000000800 */
[----:B------:R-:W-:Y:S04]  /*0800*/  LDGSTS.E.BYPASS.128 [R8], desc[UR20][R14.64] ;  /* 0x000000000e087fae */ /* 0x000fe8000b901c54 */
[----:B------:R-:W0:Y:S01]  /*0810*/  LDGDEPBAR ;  /* 0x00000000000079af */ /* 0x000e220000000000 */
[----:B------:R-:W-:-:S03]  /*0820*/  IMAD.X R19, RZ, RZ, R15, P1 ;  /* 0x000000ffff137224 */ /* 0x000fc600008e060f */
[----:B------:R-:W-:Y:S04]  /*0830*/  LDGSTS.E.64 [R9+0x5000], desc[UR20][R12.64] ;  /* 0x050000000c097fae */ /* 0x000fe8000b921a54 */
[----:B------:R-:W0:Y:S01]  /*0840*/  LDGDEPBAR ;  /* 0x00000000000079af */ /* 0x000e220000000000 */
[----:B------:R-:W-:Y:S06]  /*0850*/  BAR.SYNC.DEFER_BLOCKING 0x0 ;  /* 0x0000000000007b1d */ /* 0x000fec0000010000 */
[----:B------:R-:W-:Y:S01]  /*0860*/  @!PT LDS RZ, [RZ] ;  /* 0x00000000fffff984 */ /* 0x000fe20000000800 */
[----:B------:R-:W-:Y:S01]  /*0870*/  @!PT LDS RZ, [RZ] ;  /* 0x00000000fffff984 */ /* 0x000fe20000000800 */
[----:B------:R-:W-:Y:S01]  /*0880*/  @!PT LDS RZ, [RZ] ;  /* 0x00000000fffff984 */ /* 0x000fe20000000800 */
[----:B------:R-:W-:Y:S04]  /*0890*/  LDGSTS.E.BYPASS.128 [R8+0x1000], desc[UR20][R14.64+0x40] ;  /* 0x010000400e087fae */ /* 0x000fe8000b901c54 */
[----:B------:R-:W0:Y:S04]  /*08a0*/  LDGDEPBAR ;  /* 0x00000000000079af */ /* 0x000e280000000000 */
        /* <DEDUP_REMOVED lines=16> */
[----:B------:R2:W-:Y:S04]  /*09b0*/  LDGSTS.E.64 [R9+0x6800], desc[UR20][R12.64+0xc0] ;  /* 0x068000c00c097fae */ /* 0x0005e8000b921a54 */
[----:B------:R-:W0:Y:S01]  /*09c0*/  LDGDEPBAR ;  /* 0x00000000000079af */ /* 0x000e220000000000 */
[----:B--2---:R-:W-:-:S04]  /*09d0*/  LOP3.LUT R12, R21, 0x40, RZ, 0xc0, !PT ;  /* 0x00000040150c7812 */ /* 0x004fc800078ec0ff */
[C---:B------:R-:W-:Y:S02]  /*09e0*/  LOP3.LUT R10, R12.reuse, 0x800000, RZ, 0xfc, !PT ;  /* 0x008000000c0a7812 */ /* 0x040fe400078efcff */
[----:B------:R-:W-:-:S07]  /*09f0*/  LOP3.LUT R12, R12, 0x800002, RZ, 0xfc, !PT ;  /* 0x008000020c0c7812 */ /* 0x000fce00078efcff */
.L_x_0:
[----:B------:R-:W-:Y:S01]  /*0a00*/  UIADD3 UR4, UR4, 0x1, URZ ;  /* 0x0000000104047890 */ /* 0x000fe2000fffe03f */
[----:B------:R-:W2:Y:S01]  /*0a10*/  SHFL.IDX PT, R13, R23, RZ, 0x1f ;  /* 0x00001fff170d7589 */ /* 0x000ea200000e0000 */
[----:B------:R-:W-:Y:S01]  /*0a20*/  IMAD.MOV.U32 R14, RZ, RZ, R10 ;  /* 0x000000ffff0e7224 */ /* 0x000fe200078e000a */
[----:B------:R-:W-:Y:S01]  /*0a30*/  UMOV UR5, URZ ;  /* 0x0000003f00057c82 */ /* 0x000fe20008000000 */
[----:B------:R-:W-:Y:S01]  /*0a40*/  UISETP.GE.AND UP0, UPT, UR4, 0x5, UPT ;  /* 0x000000050400788c */ /* 0x000fe2000bf06270 */
[----:B------:R-:W-:Y:S01]  /*0a50*/  IMAD.MOV.U32 R15, RZ, RZ, -0x7fffffe0 ;  /* 0x80000020ff0f7424 */ /* 0x000fe200078e00ff */
[----:B------:R-:W-:-:S04]  /*0a60*/  DEPBAR.LE SB0, 0x6 ;  /* 0x000081800000791a */ /* 0x000fc80000000000 */
[----:B------:R-:W-:Y:S01]  /*0a70*/  USEL UR16, UR4, URZ, !UP0 ;  /* 0x0000003f04107287 */ /* 0x000fe2000c000000 */
[----:B------:R-:W-:Y:S01]  /*0a80*/  BAR.SYNC.DEFER_BLOCKING 0x0 ;  /* 0x0000000000007b1d */ /* 0x000fe20000010000 */
[----:B------:R-:W-:Y:S02]  /*0a90*/  VIADD R33, R33, 0x1 ;  /* 0x0000000121217836 */ /* 0x000fe40000000000 */
[----:B------:R-:W-:Y:S01]  /*0aa0*/  ULEA UR4, UR16, UR6, 0xb ;  /* 0x0000000610047291 */ /* 0x000fe2000f8e583f */
[----:B------:R-:W-:Y:S02]  /*0ab0*/  IMAD.MOV.U32 R36, RZ, RZ, R34 ;  /* 0x000000ffff247224 */ /* 0x000fe400078e0022 */
[C---:B------:R-:W-:Y:S01]  /*0ac0*/  ISETP.GE.AND P1, PT, R33.reuse, 0x5, PT ;  /* 0x000000052100780c */ /* 0x040fe20003f26270 */
[----:B------:R-:W-:Y:S01]  /*0ad0*/  UIADD3 UR4, UR4, 0x5000, URZ ;  /* 0x0000500004047890 */ /* 0x000fe2000fffe03f */
[----:B------:R-:W-:Y:S02]  /*0ae0*/  IMAD.MOV.U32 R37, RZ, RZ, R11 ;  /* 0x000000ffff257224 */ /* 0x000fe400078e000b */
[----:B------:R-:W-:Y:S01]  /*0af0*/  SEL R33, R33, RZ, !P1 ;  /* 0x000000ff21217207 */ /* 0x000fe20004800000 */
[----:B------:R-:W-:Y:S01]  /*0b00*/  USHF.R.U32.HI UR4, URZ, 0x4, UR4 ;  /* 0x000000043f047899 */ /* 0x000fe20008011604 */
[----:B--2---:R-:W-:-:S03]  /*0b10*/  R2UR UR8, R13 ;  /* 0x000000000d0872ca */ /* 0x004fc600000e0000 */
[----:B------:R-:W-:Y:S01]  /*0b20*/  ULOP3.LUT UR4, UR4, 0x3fff, URZ, 0xc0, !UPT ;  /* 0x00003fff04047892 */ /* 0x000fe2000f8ec03f */
[----:B------:R-:W-:Y:S02]  /*0b30*/  IMAD.MOV.U32 R13, RZ, RZ, R14 ;  /* 0x000000ffff0d7224 */ /* 0x000fe400078e000e */
[C---:B------:R-:W-:Y:S02]  /*0b40*/  IMAD R35, R33.reuse, 0x800, R9 ;  /* 0x0000080021237824 */ /* 0x040fe400078e0209 */
[----:B------:R-:W-:Y:S02]  /*0b50*/  VIADD R11, R33, 0x1 ;  /* 0x00000001210b7836 */ /* 0x000fe40000000000 */
[----:B------:R-:W-:Y:S02]  /*0b60*/  UMOV UR7, UR4 ;  /* 0x0000000400077c82 */ /* 0x000fe40008000000 */
[----:B------:R-:W-:Y:S01]  /*0b70*/  IADD3 R16, P0, R13, UR7, RZ ;  /* 0x000000070d107c10 */ /* 0x000fe2000ff1e0ff */
[----:B------:R-:W-:Y:S01]  /*0b80*/  IMAD.MOV.U32 R13, RZ, RZ, R15 ;  /* 0x000000ffff0d7224 */ /* 0x000fe200078e000f */
[----:B------:R-:W-:Y:S01]  /*0b90*/  UMOV UR7, UR5 ;  /* 0x0000000500077c82 */ /* 0x000fe20008000000 */
[----:B------:R-:W-:Y:S01]  /*0ba0*/  USHF.L.U32 UR8, UR8, 0x6, URZ ;  /* 0x0000000608087899 */ /* 0x000fe2000800063f */
[----:B------:R-:W-:Y:S01]  /*0bb0*/  R2UR UR10, R16 ;  /* 0x00000000100a72ca */ /* 0x000fe200000e0000 */
[----:B------:R-:W-:Y:S01]  /*0bc0*/  WARPGROUP.ARRIVE ;  /* 0x00000000000079c5 */ /* 0x000fe20000000000 */
[----:B------:R-:W-:Y:S01]  /*0bd0*/  IADD3.X R17, R13, UR7, RZ, P0, !PT ;  /* 0x000000070d117c10 */ /* 0x000fe200087fe4ff */
[----:B------:R-:W-:Y:S01]  /*0be0*/  ULEA UR7, UR16, UR6, 0xc ;  /* 0x0000000610077291 */ /* 0x000fe2000f8e603f */
[----:B------:R-:W-:Y:S01]  /*0bf0*/  IMAD.MOV.U32 R13, RZ, RZ, -0x7fffffe0 ;  /* 0x80000020ff0d7424 */ /* 0x000fe200078e00ff */
[----:B------:R-:W-:Y:S01]  /*0c00*/  UIADD3 UR16, UR16, 0x1, URZ ;  /* 0x0000000110107890 */ /* 0x000fe2000fffe03f */
[----:B------:R-:W-:Y:S01]  /*0c10*/  R2UR UR11, R17 ;  /* 0x00000000110b72ca */ /* 0x000fe200000e0000 */
[----:B------:R-:W-:Y:S01]  /*0c20*/  USHF.R.U32.HI UR9, URZ, 0x4, UR7 ;  /* 0x000000043f097899 */ /* 0x000fe20008011607 */
[----:B------:R-:W-:Y:S01]  /*0c30*/  IMAD.MOV.U32 R16, RZ, RZ, R12 ;  /* 0x000000ffff107224 */ /* 0x000fe200078e000c */
[----:B------:R-:W-:Y:S01]  /*0c40*/  ULOP3.LUT UR7, UR8, 0xc0, URZ, 0xc0, !UPT ;  /* 0x000000c008077892 */ /* 0x000fe2000f8ec03f */
[----:B------:R-:W-:Y:S01]  /*0c50*/  IMAD.MOV.U32 R17, RZ, RZ, R13 ;  /* 0x000000ffff117224 */ /* 0x000fe200078e000d */
[----:B------:R-:W-:Y:S01]  /*0c60*/  ULOP3.LUT UR9, UR9, 0x3fff, URZ, 0xc0, !UPT ;  /* 0x00003fff09097892 */ /* 0x000fe2000f8ec03f */
[----:B------:R-:W-:-:S03]  /*0c70*/  ISETP.GE.AND P1, PT, R11, 0x5, PT ;  /* 0x000000050b00780c */ /* 0x000fc60003f26270 */
[----:B------:R-:W-:Y:S01]  /*0c80*/  UIADD3 UR12, UP0, UR7, UR9, URZ ;  /* 0x00000009070c7290 */ /* 0x000fe2000ff1e03f */
[----:B------:R-:W-:-:S03]  /*0c90*/  SEL R11, R11, RZ, !P1 ;  /* 0x000000ff0b0b7207 */ /* 0x000fc60004800000 */
[----:B------:R-:W-:Y:S02]  /*0ca0*/  UIADD3.X UR13, URZ, URZ, URZ, UP0, !UPT ;  /* 0x0000003f3f0d7290 */ /* 0x000fe400087fe43f */
[----:B------:R-:W-:Y:S02]  /*0cb0*/  ULOP3.LUT UR8, UR12, 0x1000000, URZ, 0xfc, !UPT ;  /* 0x010000000c087892 */ /* 0x000fe4000f8efc3f */
[----:B------:R-:W-:Y:S02]  /*0cc0*/  ULOP3.LUT UR9, UR13, 0x80000020, URZ, 0xfc, !UPT ;  /* 0x800000200d097892 */ /* 0x000fe4000f8efc3f */
[----:B------:R-:W-:-:S07]  /*0cd0*/  UISETP.GE.AND UP0, UPT, UR16, 0x5, UPT ;  /* 0x000000051000788c */ /* 0x000fce000bf06270 */
[----:B------:R-:W-:Y:S01]  /*0ce0*/  HGMMA.64x16x16.F32.BF16 R24, gdesc[UR8], R24 ;  /* 0x00200000081879f0 */ /* 0x000fe20008701818 */
[----:B------:R-:W-:Y:S01]  /*0cf0*/  UMOV UR8, UR4 ;  /* 0x0000000400087c82 */ /* 0x000fe20008000000 */
[----:B------:R-:W-:Y:S01]  /*0d00*/  UMOV UR9, 0x80000020 ;  /* 0x8000002000097882 */ /* 0x000fe20000000000 */
[----:B------:R-:W-:Y:S01]  /*0d10*/  IADD3 R16, P0, R16, UR8, RZ ;  /* 0x0000000810107c10 */ /* 0x000fe2000ff1e0ff */
[----:B------:R-:W-:Y:S01]  /*0d20*/  UMOV UR8, 0x1000002 ;  /* 0x0100000200087882 */ /* 0x000fe20000000000 */
[----:B------:R-:W-:Y:S02]  /*0d30*/  USEL UR10, UR16, URZ, !UP0 ;  /* 0x0000003f100a7287 */ /* 0x000fe4000c000000 */
[----:B------:R-:W-:Y:S01]  /*0d40*/  IADD3.X R17, R17, UR5, RZ, P0, !PT ;  /* 0x0000000511117c10 */ /* 0x000fe200087fe4ff */
[----:B------:R-:W-:Y:S01]  /*0d50*/  UIADD3.64 UR12, UR12, UR8, URZ ;  /* 0x000000080c0c7297 */ /* 0x000fe2000fffe03f */
[----:B------:R-:W-:Y:S01]  /*0d60*/  R2UR UR14, R16 ;  /* 0x00000000100e72ca */ /* 0x000fe200000e0000 */
[----:B------:R-:W-:Y:S01]  /*0d70*/  ULEA UR4, UR10, UR6, 0xb ;  /* 0x000000060a047291 */ /* 0x000fe2000f8e583f */
[----:B------:R-:W-:Y:S01]  /*0d80*/  R2UR UR15, R17 ;  /* 0x00000000110f72ca */ /* 0x000fe200000e0000 */
[----:B------:R-:W-:Y:S01]  /*0d90*/  IMAD.MOV.U32 R16, RZ, RZ, R14 ;  /* 0x000000ffff107224 */ /* 0x000fe200078e000e */
[----:B------:R-:W-:Y:S01]  /*0da0*/  UMOV UR5, URZ ;  /* 0x0000003f00057c82 */ /* 0x000fe20008000000 */
[----:B------:R-:W-:Y:S01]  /*0db0*/  UIADD3 UR4, UR4, 0x5000, URZ ;  /* 0x0000500004047890 */ /* 0x000fe2000fffe03f */
[----:B------:R-:W-:-:S03]  /*0dc0*/  IMAD.MOV.U32 R17, RZ, RZ, R15 ;  /* 0x000000ffff117224 */ /* 0x000fc600078e000f */
[----:B------:R-:W-:-:S04]  /*0dd0*/  USHF.R.U32.HI UR4, URZ, 0x4, UR4 ;  /* 0x000000043f047899 */ /* 0x000fc80008011604 */
[----:B------:R-:W-:-:S07]  /*0de0*/  ULOP3.LUT UR4, UR4, 0x3fff, URZ, 0xc0, !UPT ;  /* 0x00003fff04047892 */ /* 0x000fce000f8ec03f */
[----:B------:R-:W-:Y:S02]  /*0df0*/  UMOV UR11, UR4 ;  /* 0x00000004000b7c82 */ /* 0x000fe40008000000 */
[----:B------:R-:W-:Y:S01]  /*0e00*/  IADD3 R16, P0, R16, UR11, RZ ;  /* 0x0000000b10107c10 */ /* 0x000fe2000ff1e0ff */
[----:B------:R-:W-:-:S03]  /*0e10*/  UMOV UR11, UR5 ;  /* 0x00000005000b7c82 */ /* 0x000fc60008000000 */
[----:B------:R-:W-:Y:S01]  /*0e20*/  IADD3.X R17, R17, UR11, RZ, P0, !PT ;  /* 0x0000000b11117c10 */ /* 0x000fe200087fe4ff */
[----:B------:R-:W-:Y:S01]  /*0e30*/  UMOV UR11, UR4 ;  /* 0x00000004000b7c82 */ /* 0x000fe20008000000 */
[----:B------:R-:W-:Y:S02]  /*0e40*/  ULEA UR4, UR10, UR6, 0xc ;  /* 0x000000060a047291 */ /* 0x000fe4000f8e603f */
[----:B------:R-:W-:Y:S02]  /*0e50*/  UIADD3 UR10, UR10, 0x1, URZ ;  /* 0x000000010a0a7890 */ /* 0x000fe4000fffe03f */
[----:B------:R-:W-:-:S04]  /*0e60*/  USHF.R.U32.HI UR4, URZ, 0x4, UR4 ;  /* 0x000000043f047899 */ /* 0x000fc80008011604 */
[----:B------:R-:W-:-:S04]  /*0e70*/  ULOP3.LUT UR4, UR4, 0x3fff, URZ, 0xc0, !UPT ;  /* 0x00003fff04047892 */ /* 0x000fc8000f8ec03f */
[----:B------:R-:W-:Y:S01]  /*0e80*/  UIADD3 UR16, UP0, UR7, UR4, URZ ;  /* 0x0000000407107290 */ /* 0x000fe2000ff1e03f */
[----:B------:R-:W-:Y:S01]  /*0e90*/  HGMMA.64x16x16.F32.BF16 R24, gdesc[UR12], R24, gsb0 ;  /* 0x002000000c1879f0 */ /* 0x000fe20008001818 */
[----:B------:R-:W-:Y:S01]  /*0ea0*/  R2UR UR14, R16 ;  /* 0x00000000100e72ca */ /* 0x000fe200000e0000 */
[----:B------:R-:W-:Y:S01]  /*0eb0*/  IMAD.MOV.U32 R16, RZ, RZ, R12 ;  /* 0x000000ffff107224 */ /* 0x000fe200078e000c */
[----:B------:R-:W-:Y:S01]  /*0ec0*/  R2UR UR15, R17 ;  /* 0x00000000110f72ca */ /* 0x000fe200000e0000 */
[----:B------:R-:W-:Y:S01]  /*0ed0*/  IMAD.MOV.U32 R17, RZ, RZ, R13 ;  /* 0x000000ffff117224 */ /* 0x000fe200078e000d */
[----:B------:R-:W-:Y:S02]  /*0ee0*/  UIADD3.X UR17, URZ, URZ, URZ, UP0, !UPT ;  /* 0x0000003f3f117290 */ /* 0x000fe400087fe43f */
[----:B------:R-:W-:Y:S01]  /*0ef0*/  IADD3 R16, P0, R16, UR11, RZ ;  /* 0x0000000b10107c10 */ /* 0x000fe2000ff1e0ff */
[----:B------:R-:W-:Y:S02]  /*0f00*/  ULOP3.LUT UR12, UR16, 0x1000000, URZ, 0xfc, !UPT ;  /* 0x01000000100c7892 */ /* 0x000fe4000f8efc3f */
[----:B------:R-:W-:Y:S01]  /*0f10*/  ULOP3.LUT UR13, UR17, 0x80000020, URZ, 0xfc, !UPT ;  /* 0x80000020110d7892 */ /* 0x000fe2000f8efc3f */
[----:B------:R-:W-:Y:S01]  /*0f20*/  R2UR UR18, R16 ;  /* 0x00000000101272ca */ /* 0x000fe200000e0000 */
[----:B------:R-:W-:Y:S01]  /*0f30*/  VIADD R16, R20, 0x20 ;  /* 0x0000002014107836 */ /* 0x000fe20000000000 */
[----:B------:R-:W-:Y:S01]  /*0f40*/  IADD3.X R17, R17, UR5, RZ, P0, !PT ;  /* 0x0000000511117c10 */ /* 0x000fe200087fe4ff */
[----:B------:R-:W-:-:S02]  /*0f50*/  UIADD3.64 UR16, UR16, UR8, URZ ;  /* 0x0000000810107297 */ /* 0x000fc4000fffe03f */
[----:B------:R-:W-:Y:S01]  /*0f60*/  UISETP.GE.AND UP0, UPT, UR10, 0x5, UPT ;  /* 0x000000050a00788c */ /* 0x000fe2000bf06270 */
[----:B------:R-:W-:Y:S01]  /*0f70*/  ISETP.GE.U32.AND P0, PT, R16, 0xb80, PT ;  /* 0x00000b801000780c */ /* 0x000fe20003f06070 */
[----:B------:R-:W-:Y:S01]  /*0f80*/  IMAD.MOV.U32 R16, RZ, RZ, R18 ;  /* 0x000000ffff107224 */ /* 0x000fe200078e0012 */
[----:B------:R-:W-:Y:S01]  /*0f90*/  R2UR UR19, R17 ;  /* 0x00000000111372ca */ /* 0x000fe200000e0000 */
[----:B------:R-:W-:Y:S01]  /*0fa0*/  IMAD.MOV.U32 R17, RZ, RZ, R19 ;  /* 0x000000ffff117224 */ /* 0x000fe200078e0013 */
[----:B------:R-:W-:Y:S01]  /*0fb0*/  USEL UR10, UR10, URZ, !UP0 ;  /* 0x0000003f0a0a7287 */ /* 0x000fe2000c000000 */
[--C-:B------:R-:W-:Y:S01]  /*0fc0*/  IMAD R19, R33, 0x1000, R8.reuse ;  /* 0x0000100021137824 */ /* 0x100fe200078e0208 */
[----:B------:R-:W-:Y:S01]  /*0fd0*/  UMOV UR5, URZ ;  /* 0x0000003f00057c82 */ /* 0x000fe20008000000 */
[----:B------:R-:W-:Y:S01]  /*0fe0*/  VIADD R18, R20, 0x40 ;  /* 0x0000004014127836 */ /* 0x000fe20000000000 */
[----:B------:R-:W-:Y:S01]  /*0ff0*/  ULEA UR4, UR10, UR6, 0xb ;  /* 0x000000060a047291 */ /* 0x000fe2000f8e583f */
[----:B------:R-:W-:-:S03]  /*1000*/  IMAD R33, R11, 0x1000, R8 ;  /* 0x000010000b217824 */ /* 0x000fc600078e0208 */
[----:B------:R-:W-:-:S04]  /*1010*/  UIADD3 UR4, UR4, 0x5000, URZ ;  /* 0x0000500004047890 */ /* 0x000fc8000fffe03f */
[----:B------:R-:W-:-:S04]  /*1020*/  USHF.R.U32.HI UR4, URZ, 0x4, UR4 ;  /* 0x000000043f047899 */ /* 0x000fc80008011604 */
[----:B------:R-:W-:-:S07]  /*1030*/  ULOP3.LUT UR4, UR4, 0x3fff, URZ, 0xc0, !UPT ;  /* 0x00003fff04047892 */ /* 0x000fce000f8ec03f */
[----:B------:R-:W-:Y:S01]  /*1040*/  UMOV UR11, UR4 ;  /* 0x00000004000b7c82 */ /* 0x000fe20008000000 */
[----:B------:R-:W-:Y:S02]  /*1050*/  WARPGROUP.DEPBAR.LE gsb0, 0x1 ;  /* 0x00008000000079c5 */ /* 0x000fe40000010100 */
[----:B------:R-:W-:Y:S06]  /*1060*/  BAR.SYNC.DEFER_BLOCKING 0x0 ;  /* 0x0000000000007b1d */ /* 0x000fec0000010000 */
[----:B------:R-:W-:Y:S01]  /*1070*/  @!PT LDS RZ, [RZ] ;  /* 0x00000000fffff984 */ /* 0x000fe20000000800 */
[----:B------:R-:W-:Y:S01]  /*1080*/  @!PT LDS RZ, [RZ] ;  /* 0x00000000fffff984 */ /* 0x000fe20000000800 */
[----:B------:R-:W-:Y:S01]  /*1090*/  @!PT LDS RZ, [RZ] ;  /* 0x00000000fffff984 */ /* 0x000fe20000000800 */
[----:B------:R2:W-:Y:S04]  /*10a0*/  LDGSTS.E.BYPASS.128 [R19], desc[UR20][R16.64], !P0 ;  /* 0x0000000010137fae */ /* 0x0005e8000c101c54 */
[----:B------:R-:W0:Y:S04]  /*10b0*/  LDGDEPBAR ;  /* 0x00000000000079af */ /* 0x000e280000000000 */
[----:B------:R3:W-:Y:S01]  /*10c0*/  LDGSTS.E.64 [R35+0x5000], desc[UR20][R36.64], !P0 ;  /* 0x0500000024237fae */ /* 0x0007e2000c121a54 */
[----:B------:R-:W-:Y:S01]  /*10d0*/  ISETP.GE.U32.AND P0, PT, R18, 0xb80, PT ;  /* 0x00000b801200780c */ /* 0x000fe20003f06070 */
[----:B------:R-:W-:-:S02]  /*10e0*/  IMAD.MOV.U32 R18, RZ, RZ, R14 ;  /* 0x000000ffff127224 */ /* 0x000fc400078e000e */
[----:B------:R-:W0:Y:S01]  /*10f0*/  LDGDEPBAR ;  /* 0x00000000000079af */ /* 0x000e220000000000 */
[----:B--2---:R-:W-:Y:S02]  /*1100*/  IMAD.MOV.U32 R19, RZ, RZ, R15 ;  /* 0x000000ffff137224 */ /* 0x004fe400078e000f */
[C---:B---3--:R-:W-:Y:S02]  /*1110*/  IMAD R35, R11.reuse, 0x800, R9 ;  /* 0x000008000b237824 */ /* 0x048fe400078e0209 */
[----:B------:R-:W-:-:S05]  /*1120*/  VIADD R11, R11, 0x1 ;  /* 0x000000010b0b7836 */ /* 0x000fca0000000000 */
[----:B------:R-:W-:-:S04]  /*1130*/  ISETP.GE.AND P1, PT, R11, 0x5, PT ;  /* 0x000000050b00780c */ /* 0x000fc80003f26270 */
[----:B------:R-:W-:Y:S01]  /*1140*/  SEL R11, R11, RZ, !P1 ;  /* 0x000000ff0b0b7207 */ /* 0x000fe20004800000 */
[----:B------:R-:W-:-:S04]  /*1150*/  DEPBAR.LE SB0, 0x6 ;  /* 0x000081800000791a */ /* 0x000fc80000000000 */
[----:B------:R-:W-:Y:S06]  /*1160*/  BAR.SYNC.DEFER_BLOCKING 0x0 ;  /* 0x0000000000007b1d */ /* 0x000fec0000010000 */
[----:B------:R-:W-:-:S06]  /*1170*/  WARPGROUP.ARRIVE ;  /* 0x00000000000079c5 */ /* 0x000fcc0000000000 */
[----:B------:R-:W-:Y:S04]  /*1180*/  HGMMA.64x16x16.F32.BF16 R24, gdesc[UR12], R24 ;  /* 0x002000000c1879f0 */ /* 0x000fe80008701818 */
[----:B------:R-:W-:Y:S03]  /*1190*/  HGMMA.64x16x16.F32.BF16 R24, gdesc[UR16], R24, gsb0 ;  /* 0x00200000101879f0 */ /* 0x000fe60008001818 */
        /* <DEDUP_REMOVED lines=8> */
[----:B------:R-:W-:Y:S01]  /*1220*/  IADD3 R18, P0, R18, UR11, RZ ;  /* 0x0000000b12127c10 */ /* 0x000fe2000ff1e0ff */
[----:B------:R-:W-:-:S02]  /*1230*/  UMOV UR11, UR5 ;  /* 0x00000005000b7c82 */ /* 0x000fc40008000000 */
[----:B------:R-:W0:Y:S01]  /*1240*/  LDGDEPBAR ;  /* 0x00000000000079af */ /* 0x000e220000000000 */
[----:B------:R-:W-:Y:S01]  /*1250*/  IADD3.X R19, R19, UR11, RZ, P0, !PT ;  /* 0x0000000b13137c10 */ /* 0x000fe200087fe4ff */
[----:B------:R-:W-:Y:S01]  /*1260*/  UMOV UR11, UR4 ;  /* 0x00000004000b7c82 */ /* 0x000fe20008000000 */
[----:B------:R-:W-:Y:S01]  /*1270*/  ULEA UR4, UR10, UR6, 0xc ;  /* 0x000000060a047291 */ /* 0x000fe2000f8e603f */
[----:B------:R-:W-:Y:S01]  /*1280*/  R2UR UR14, R18 ;  /* 0x00000000120e72ca */ /* 0x000fe200000e0000 */
[----:B------:R-:W-:Y:S01]  /*1290*/  IMAD.MOV.U32 R18, RZ, RZ, R12 ;  /* 0x000000ffff127224 */ /* 0x000fe200078e000c */
[----:B------:R-:W-:Y:S01]  /*12a0*/  R2UR UR15, R19 ;  /* 0x00000000130f72ca */ /* 0x000fe200000e0000 */
[----:B------:R-:W-:Y:S01]  /*12b0*/  USHF.R.U32.HI UR4, URZ, 0x4, UR4 ;  /* 0x000000043f047899 */ /* 0x000fe20008011604 */
[----:B------:R-:W-:Y:S01]  /*12c0*/  IMAD.MOV.U32 R19, RZ, RZ, R13 ;  /* 0x000000ffff137224 */ /* 0x000fe200078e000d */
[----:B------:R-:W-:Y:S01]  /*12d0*/  UIADD3 UR10, UR10, 0x1, URZ ;  /* 0x000000010a0a7890 */ /* 0x000fe2000fffe03f */
[----:B------:R-:W-:Y:S01]  /*12e0*/  IADD3 R18, P0, R18, UR11, RZ ;  /* 0x0000000b12127c10 */ /* 0x000fe2000ff1e0ff */
[----:B------:R-:W-:Y:S01]  /*12f0*/  ULOP3.LUT UR4, UR4, 0x3fff, URZ, 0xc0, !UPT ;  /* 0x00003fff04047892 */ /* 0x000fe2000f8ec03f */
[----:B--2---:R-:W-:-:S02]  /*1300*/  IMAD R33, R11, 0x1000, R8 ;  /* 0x000010000b217824 */ /* 0x004fc400078e0208 */
[----:B------:R-:W-:Y:S01]  /*1310*/  IADD3.X R19, R19, UR5, RZ, P0, !PT ;  /* 0x0000000513137c10 */ /* 0x000fe200087fe4ff */
[----:B------:R-:W-:Y:S01]  /*1320*/  UIADD3 UR16, UP0, UR7, UR4, URZ ;  /* 0x0000000407107290 */ /* 0x000fe2000ff1e03f */
[----:B------:R-:W-:Y:S01]  /*1330*/  R2UR UR18, R18 ;  /* 0x00000000121272ca */ /* 0x000fe200000e0000 */
[----:B------:R-:W-:Y:S01]  /*1340*/  VIADD R18, R20, 0x60 ;  /* 0x0000006014127836 */ /* 0x000fe20000000000 */
[----:B------:R-:W-:Y:S01]  /*1350*/  R2UR UR19, R19 ;  /* 0x00000000131372ca */ /* 0x000fe200000e0000 */
[----:B------:R-:W-:Y:S01]  /*1360*/  UIADD3.X UR17, URZ, URZ, URZ, UP0, !UPT ;  /* 0x0000003f3f117290 */ /* 0x000fe200087fe43f */
[----:B---3--:R-:W-:Y:S01]  /*1370*/  IMAD R35, R11, 0x800, R9 ;  /* 0x000008000b237824 */ /* 0x008fe200078e0209 */
[----:B------:R-:W-:Y:S01]  /*1380*/  ULOP3.LUT UR12, UR16, 0x1000000, URZ, 0xfc, !UPT ;  /* 0x01000000100c7892 */ /* 0x000fe2000f8efc3f */
[----:B------:R-:W-:Y:S01]  /*1390*/  ISETP.GE.U32.AND P0, PT, R18, 0xb80, PT ;  /* 0x00000b801200780c */ /* 0x000fe20003f06070 */
[----:B------:R-:W-:Y:S01]  /*13a0*/  ULOP3.LUT UR13, UR17, 0x80000020, URZ, 0xfc, !UPT ;  /* 0x80000020110d7892 */ /* 0x000fe2000f8efc3f */
[----:B------:R-:W-:-:S04]  /*13b0*/  DEPBAR.LE SB0, 0x6 ;  /* 0x000081800000791a */ /* 0x000fc80000000000 */
[----:B------:R-:W-:Y:S01]  /*13c0*/  BAR.SYNC.DEFER_BLOCKING 0x0 ;  /* 0x0000000000007b1d */ /* 0x000fe20000010000 */
[----:B------:R-:W-:Y:S01]  /*13d0*/  UIADD3.64 UR16, UR16, UR8, URZ ;  /* 0x0000000810107297 */ /* 0x000fe2000fffe03f */
[----:B------:R-:W-:Y:S01]  /*13e0*/  IMAD.MOV.U32 R18, RZ, RZ, R14 ;  /* 0x000000ffff127224 */ /* 0x000fe200078e000e */
[----:B------:R-:W-:Y:S01]  /*13f0*/  UISETP.GE.AND UP0, UPT, UR10, 0x5, UPT ;  /* 0x000000050a00788c */ /* 0x000fe2000bf06270 */
[----:B------:R-:W-:Y:S02]  /*1400*/  IMAD.MOV.U32 R19, RZ, RZ, R15 ;  /* 0x000000ffff137224 */ /* 0x000fe400078e000f */
[----:B------:R-:W-:Y:S01]  /*1410*/  UMOV UR5, URZ ;  /* 0x0000003f00057c82 */ /* 0x000fe20008000000 */
[----:B------:R-:W-:Y:S01]  /*1420*/  USEL UR10, UR10, URZ, !UP0 ;  /* 0x0000003f0a0a7287 */ /* 0x000fe2000c000000 */
[----:B------:R-:W-:-:S03]  /*1430*/  VIADD R11, R11, 0x1 ;  /* 0x000000010b0b7836 */ /* 0x000fc60000000000 */
[----:B------:R-:W-:Y:S02]  /*1440*/  ULEA UR4, UR10, UR6, 0xb ;  /* 0x000000060a047291 */ /* 0x000fe4000f8e583f */
[C---:B------:R-:W-:Y:S02]  /*1450*/  ISETP.GE.AND P1, PT, R11.reuse, 0x5, PT ;  /* 0x000000050b00780c */ /* 0x040fe40003f26270 */
[----:B------:R-:W-:Y:S02]  /*1460*/  UIADD3 UR4, UR4, 0x5000, URZ ;  /* 0x0000500004047890 */ /* 0x000fe4000fffe03f */
[----:B------:R-:W-:Y:S02]  /*1470*/  SEL R11, R11, RZ, !P1 ;  /* 0x000000ff0b0b7207 */ /* 0x000fe40004800000 */
[----:B------:R-:W-:-:S04]  /*1480*/  USHF.R.U32.HI UR4, URZ, 0x4, UR4 ;  /* 0x000000043f047899 */ /* 0x000fc80008011604 */
[----:B------:R-:W-:Y:S01]  /*1490*/  ULOP3.LUT UR4, UR4, 0x3fff, URZ, 0xc0, !UPT ;  /* 0x00003fff04047892 */ /* 0x000fe2000f8ec03f */
[----:B------:R-:W-:-:S06]  /*14a0*/  WARPGROUP.ARRIVE ;  /* 0x00000000000079c5 */ /* 0x000fcc0000000000 */
[----:B------:R-:W-:Y:S01]  /*14b0*/  HGMMA.64x16x16.F32.BF16 R24, gdesc[UR12], R24 ;  /* 0x002000000c1879f0 */ /* 0x000fe20008701818 */
[----:B------:R-:W-:-:S03]  /*14c0*/  UMOV UR11, UR4 ;  /* 0x00000004000b7c82 */ /* 0x000fc60008000000 */
        /* <DEDUP_REMOVED lines=60> */
[----:B------:R-:W-:Y:S01]  /*1890*/  LDGSTS.E.64 [R35+0x5000], desc[UR20][R36.64+0xc0], !P0 ;  /* 0x050000c024237fae */ /* 0x000fe2000c121a54 */
        /* <DEDUP_REMOVED lines=10> */
[----:B------:R-:W-:Y:S02]  /*1940*/  IMAD.MOV.U32 R19, RZ, RZ, R13 ;  /* 0x000000ffff137224 */ /* 0x000fe400078e000d */
        /* <DEDUP_REMOVED lines=9> */
[----:B------:R-:W-:Y:S01]  /*19e0*/  IMAD R19, R11, 0x1000, R8 ;  /* 0x000010000b137824 */ /* 0x000fe200078e0208 */
[----:B------:R-:W-:Y:S01]  /*19f0*/  ULOP3.LUT UR12, UR16, 0x1000000, URZ, 0xfc, !UPT ;  /* 0x01000000100c7892 */ /* 0x000fe2000f8efc3f */
[----:B------:R-:W-:Y:S01]  /*1a00*/  ISETP.GE.U32.AND P0, PT, R18, 0xb80, PT ;  /* 0x00000b801200780c */ /* 0x000fe20003f06070 */
[----:B------:R-:W-:Y:S01]  /*1a10*/  ULOP3.LUT UR13, UR17, 0x80000020, URZ, 0xfc, !UPT ;  /* 0x80000020110d7892 */ /* 0x000fe2000f8efc3f */
[----:B------:R-:W-:-:S04]  /*1a20*/  DEPBAR.LE SB0, 0x6 ;  /* 0x000081800000791a */ /* 0x000fc80000000000 */
[----:B------:R-:W-:Y:S01]  /*1a30*/  BAR.SYNC.DEFER_BLOCKING 0x0 ;  /* 0x0000000000007b1d */ /* 0x000fe20000010000 */
[----:B------:R-:W-:Y:S01]  /*1a40*/  UIADD3.64 UR16, UR16, UR8, URZ ;  /* 0x0000000810107297 */ /* 0x000fe2000fffe03f */
[----:B------:R-:W-:Y:S01]  /*1a50*/  IMAD.MOV.U32 R18, RZ, RZ, R14 ;  /* 0x000000ffff127224 */ /* 0x000fe200078e000e */
[----:B------:R-:W-:Y:S01]  /*1a60*/  UIADD3 UR4, UR10, 0x1, URZ ;  /* 0x000000010a047890 */ /* 0x000fe2000fffe03f */
[----:B------:R-:W-:Y:S02]  /*1a70*/  VIADD R11, R11, 0x1 ;  /* 0x000000010b0b7836 */ /* 0x000fe40000000000 */
[----:B------:R-:W-:Y:S01]  /*1a80*/  UMOV UR5, URZ ;  /* 0x0000003f00057c82 */ /* 0x000fe20008000000 */
[----:B------:R-:W-:Y:S01]  /*1a90*/  UISETP.GE.AND UP0, UPT, UR4, 0x5, UPT ;  /* 0x000000050400788c */ /* 0x000fe2000bf06270 */
[----:B------:R-:W-:Y:S01]  /*1aa0*/  VIADD R20, R20, 0xc0 ;  /* 0x000000c014147836 */ /* 0x000fe20000000000 */
[----:B------:R-:W-:Y:S01]  /*1ab0*/  ISETP.GE.AND P1, PT, R11, 0x5, PT ;  /* 0x000000050b00780c */ /* 0x000fe20003f26270 */
[----:B------:R-:W-:-:S06]  /*1ac0*/  WARPGROUP.ARRIVE ;  /* 0x00000000000079c5 */ /* 0x000fcc0000000000 */
[----:B------:R-:W-:Y:S04]  /*1ad0*/  HGMMA.64x16x16.F32.BF16 R24, gdesc[UR12], R24 ;  /* 0x002000000c1879f0 */ /* 0x000fe80008701818 */
[----:B------:R-:W-:Y:S01]  /*1ae0*/  HGMMA.64x16x16.F32.BF16 R24, gdesc[UR16], R24, gsb0 ;  /* 0x00200000101879f0 */ /* 0x000fe20008001818 */
[----:B------:R-:W-:-:S04]  /*1af0*/  USEL UR18, UR4, URZ, !UP0 ;  /* 0x0000003f04127287 */ /* 0x000fc8000c000000 */
[----:B------:R-:W-:-:S04]  /*1b00*/  ULEA UR4, UR18, UR6, 0xb ;  /* 0x0000000612047291 */ /* 0x000fc8000f8e583f */
        /* <DEDUP_REMOVED lines=13> */
[----:B------:R-:W-:Y:S01]  /*1be0*/  UMOV UR10, UR5 ;  /* 0x00000005000a7c82 */ /* 0x000fe20008000000 */
[----:B------:R-:W-:Y:S01]  /*1bf0*/  IADD3 R18, P2, R16, 0x180, RZ ;  /* 0x0000018010127810 */ /* 0x000fe20007f5e0ff */
[----:B------:R-:W0:Y:S01]  /*1c00*/  LDGDEPBAR ;  /* 0x00000000000079af */ /* 0x000e220000000000 */
[----:B------:R-:W-:Y:S01]  /*1c10*/  IADD3.X R15, R15, UR10, RZ, P0, !PT ;  /* 0x0000000a0f0f7c10 */ /* 0x000fe200087fe4ff */
[----:B------:R-:W-:Y:S01]  /*1c20*/  ULEA UR10, UR18, UR6, 0xc ;  /* 0x00000006120a7291 */ /* 0x000fe2000f8e603f */
[----:B------:R-:W-:Y:S01]  /*1c30*/  R2UR UR14, R14 ;  /* 0x000000000e0e72ca */ /* 0x000fe200000e0000 */
[----:B------:R-:W-:Y:S01]  /*1c40*/  IMAD.MOV.U32 R14, RZ, RZ, R12 ;  /* 0x000000ffff0e7224 */ /* 0x000fe200078e000c */
[----:B------:R-:W-:Y:S01]  /*1c50*/  R2UR UR15, R15 ;  /* 0x000000000f0f72ca */ /* 0x000fe200000e0000 */
[----:B------:R-:W-:Y:S01]  /*1c60*/  USHF.R.U32.HI UR10, URZ, 0x4, UR10 ;  /* 0x000000043f0a7899 */ /* 0x000fe2000801160a */
[----:B--2---:R-:W-:Y:S01]  /*1c70*/  IMAD.X R19, RZ, RZ, R17, P2 ;  /* 0x000000ffff137224 */ /* 0x004fe200010e0611 */
[----:B---3--:R-:W-:-:S02]  /*1c80*/  SEL R33, R11, RZ, !P1 ;  /* 0x000000ff0b217207 */ /* 0x008fc40004800000 */
[----:B------:R-:W-:Y:S01]  /*1c90*/  ULOP3.LUT UR10, UR10, 0x3fff, URZ, 0xc0, !UPT ;  /* 0x00003fff0a0a7892 */ /* 0x000fe2000f8ec03f */
[----:B------:R-:W-:-:S03]  /*1ca0*/  IADD3 R34, P1, R36, 0x180, RZ ;  /* 0x0000018024227810 */ /* 0x000fc60007f3e0ff */
[----:B------:R-:W-:Y:S02]  /*1cb0*/  UIADD3 UR16, UP0, UR7, UR10, URZ ;  /* 0x0000000a07107290 */ /* 0x000fe4000ff1e03f */
[----:B------:R-:W-:Y:S01]  /*1cc0*/  IMAD.X R11, RZ, RZ, R37, P1 ;  /* 0x000000ffff0b7224 */ /* 0x000fe200008e0625 */
[----:B------:R-:W-:Y:S01]  /*1cd0*/  UMOV UR7, UR4 ;  /* 0x0000000400077c82 */ /* 0x000fe20008000000 */
[----:B------:R-:W-:Y:S01]  /*1ce0*/  UIADD3.X UR17, URZ, URZ, URZ, UP0, !UPT ;  /* 0x0000003f3f117290 */ /* 0x000fe200087fe43f */
[----:B------:R-:W-:Y:S01]  /*1cf0*/  IADD3 R14, P0, R14, UR7, RZ ;  /* 0x000000070e0e7c10 */ /* 0x000fe2000ff1e0ff */
[----:B------:R-:W-:Y:S02]  /*1d00*/  ULOP3.LUT UR12, UR16, 0x1000000, URZ, 0xfc, !UPT ;  /* 0x01000000100c7892 */ /* 0x000fe4000f8efc3f */
[----:B------:R-:W-:Y:S01]  /*1d10*/  ULOP3.LUT UR13, UR17, 0x80000020, URZ, 0xfc, !UPT ;  /* 0x80000020110d7892 */ /* 0x000fe2000f8efc3f */
[----:B------:R-:W-:Y:S01]  /*1d20*/  IADD3.X R15, R13, UR5, RZ, P0, !PT ;  /* 0x000000050d0f7c10 */ /* 0x000fe200087fe4ff */
[----:B------:R-:W-:-:S04]  /*1d30*/  DEPBAR.LE SB0, 0x6 ;  /* 0x000081800000791a */ /* 0x000fc80000000000 */
[----:B------:R-:W-:Y:S01]  /*1d40*/  BAR.SYNC.DEFER_BLOCKING 0x0 ;  /* 0x0000000000007b1d */ /* 0x000fe20000010000 */
[----:B------:R-:W-:Y:S01]  /*1d50*/  R2UR UR10, R14 ;  /* 0x000000000e0a72ca */ /* 0x000fe200000e0000 */
[----:B------:R-:W-:Y:S01]  /*1d60*/  UIADD3.64 UR8, UR16, UR8, URZ ;  /* 0x0000000810087297 */ /* 0x000fe2000fffe03f */
[----:B------:R-:W-:Y:S01]  /*1d70*/  R2UR UR11, R15 ;  /* 0x000000000f0b72ca */ /* 0x000fe200000e0000 */
[C---:B------:R-:W-:Y:S01]  /*1d80*/  IMAD R13, R33.reuse, 0x1000, R8 ;  /* 0x00001000210d7824 */ /* 0x040fe200078e0208 */
[----:B------:R-:W-:Y:S01]  /*1d90*/  ISETP.GE.U32.AND P0, PT, R20, 0xb80, PT ;  /* 0x00000b801400780c */ /* 0x000fe20003f06070 */
[----:B------:R-:W-:Y:S01]  /*1da0*/  IMAD R15, R33, 0x800, R9 ;  /* 0x00000800210f7824 */ /* 0x000fe200078e0209 */
[----:B------:R-:W-:Y:S01]  /*1db0*/  UMOV UR4, UR18 ;  /* 0x0000001200047c82 */ /* 0x000fe20008000000 */
        /* <DEDUP_REMOVED lines=11> */
[----:B------:R-:W-:-:S03]  /*1e70*/  ISETP.GE.U32.AND P0, PT, R20, 0xbe0, PT ;  /* 0x00000be01400780c */ /* 0x000fc60003f06070 */
[----:B------:R-:W0:Y:S10]  /*1e80*/  LDGDEPBAR ;  /* 0x00000000000079af */ /* 0x000e340000000000 */
[----:B--2---:R-:W-:Y:S05]  /*1e90*/  @!P0 BRA `(.L_x_0) ;  /* 0xffffffe800d88947 */ /* 0x004fea000383ffff */
[----:B------:R-:W-:Y:S02]  /*1ea0*/  WARPGROUP.DEPBAR.LE gsb0, 0x0 ;  /* 0x00008000000079c5 */ /* 0x000fe40000010000 */
[----:B------:R-:W-:-:S04]  /*1eb0*/  DEPBAR.LE SB0, 0x0 ;  /* 0x000080000000791a */ /* 0x000fc80000000000 */
[C---:B------:R-:W-:Y:S01]  /*1ec0*/  IMAD.SHL.U32 R9, R22.reuse, 0x10, RZ ;  /* 0x0000001016097824 */ /* 0x040fe200078e00ff */
[----:B------:R-:W-:Y:S01]  /*1ed0*/  LOP3.LUT R8, R7, 0x10, RZ, 0xc0, !PT ;  /* 0x0000001007087812 */ /* 0x000fe200078ec0ff */
[----:B------:R-:W-:Y:S01]  /*1ee0*/  IMAD.SHL.U32 R22, R22, 0x8, RZ ;  /* 0x0000000816167824 */ /* 0x000fe200078e00ff */
[----:B------:R-:W-:Y:S02]  /*1ef0*/  F2FP.BF16.F32.PACK_AB R24, R25, R24 ;  /* 0x000000181918723e */ /* 0x000fe400000010ff */
[----:B------:R-:W-:Y:S02]  /*1f00*/  LOP3.LUT R9, R9, 0x30, RZ, 0xc0, !PT ;  /* 0x0000003009097812 */ /* 0x000fe400078ec0ff */
[----:B------:R-:W-:Y:S02]  /*1f10*/  LOP3.LUT R8, R8, 0x8, R21, 0xf8, !PT ;  /* 0x0000000808087812 */ /* 0x000fe400078ef815 */
[----:B------:R-:W-:Y:S02]  /*1f20*/  LOP3.LUT R9, R9, 0xf, R2, 0xf8, !PT ;  /* 0x0000000f09097812 */ /* 0x000fe400078ef802 */
[----:B------:R-:W-:-:S02]  /*1f30*/  F2FP.BF16.F32.PACK_AB R25, R27, R26 ;  /* 0x0000001a1b19723e */ /* 0x000fc400000010ff */
[----:B------:R-:W-:Y:S01]  /*1f40*/  F2FP.BF16.F32.PACK_AB R26, R29, R28 ;  /* 0x0000001c1d1a723e */ /* 0x000fe200000010ff */
[----:B------:R-:W-:Y:S01]  /*1f50*/  IMAD R8, R9, 0x28, R8 ;  /* 0x0000002809087824 */ /* 0x000fe200078e0208 */
[----:B------:R-:W-:Y:S02]  /*1f60*/  F2FP.BF16.F32.PACK_AB R27, R31, R30 ;  /* 0x0000001e1f1b723e */ /* 0x000fe400000010ff */
[----:B------:R-:W-:Y:S02]  /*1f70*/  LOP3.LUT R2, R4, 0x18, R5, 0xf8, !PT ;  /* 0x0000001804027812 */ /* 0x000fe400078ef805 */
[----:B------:R-:W-:Y:S01]  /*1f80*/  LEA R8, R8, UR6, 0x1 ;  /* 0x0000000608087c11 */ /* 0x000fe2000f8e08ff */
[----:B------:R-:W-:Y:S01]  /*1f90*/  BAR.SYNC.DEFER_BLOCKING 0x0 ;  /* 0x0000000000007b1d */ /* 0x000fe20000010000 */
[----:B------:R-:W-:Y:S02]  /*1fa0*/  ISETP.GE.AND P0, PT, R3, R0, PT ;  /* 0x000000000300720c */ /* 0x000fe40003f06270 */
[----:B------:R-:W-:-:S02]  /*1fb0*/  LOP3.LUT R7, R22, 0x38, RZ, 0xc0, !PT ;  /* 0x0000003816077812 */ /* 0x000fc400078ec0ff */
[----:B------:R-:W-:Y:S02]  /*1fc0*/  ISETP.LT.AND P0, PT, R2, 0xc00, !P0 ;  /* 0x00000c000200780c */ /* 0x000fe40004701270 */
[----:B------:R-:W-:-:S05]  /*1fd0*/  LOP3.LUT R7, R7, 0x7, R32, 0xf8, !PT ;  /* 0x0000000707077812 */ /* 0x000fca00078ef820 */
[----:B------:R-:W-:-:S05]  /*1fe0*/  IMAD R7, R7, 0x28, R6 ;  /* 0x0000002807077824 */ /* 0x000fca00078e0206 */
[----:B------:R-:W-:Y:S01]  /*1ff0*/  LEA R7, R7, UR6, 0x1 ;  /* 0x0000000607077c11 */ /* 0x000fe2000f8e08ff */
[----:B------:R2:W-:Y:S01]  /*2000*/  STSM.16.M88.4 [R8], R24 ;  /* 0x0000001808007844 */ /* 0x0005e20000000200 */
[----:B------:R-:W-:Y:S06]  /*2010*/  BAR.SYNC.DEFER_BLOCKING 0x0 ;  /* 0x0000000000007b1d */ /* 0x000fec0000010000 */
[----:B--2---:R-:W-:Y:S05]  /*2020*/  @!P0 EXIT ;  /* 0x000000000000894d */ /* 0x004fea0003800000 */
[----:B------:R-:W1:Y:S01]  /*2030*/  LDS.128 R8, [R7] ;  /* 0x0000000007087984 */ /* 0x000e620000000c00 */
[----:B------:R-:W2:Y:S01]  /*2040*/  LDC.64 R4, c[0x0][0x220] ;  /* 0x00008800ff047b82 */ /* 0x000ea20000000a00 */
[----:B------:R-:W-:-:S04]  /*2050*/  IMAD R3, R3, 0xc00, R2 ;  /* 0x00000c0003037824 */ /* 0x000fc800078e0202 */
[----:B--2---:R-:W-:-:S05]  /*2060*/  IMAD.WIDE R4, R3, 0x2, R4 ;  /* 0x0000000203047825 */ /* 0x004fca00078e0204 */
[----:B-1----:R-:W-:Y:S01]  /*2070*/  STG.E.128 desc[UR20][R4.64], R8 ;  /* 0x0000000804007986 */ /* 0x002fe2000c101d14 */
[----:B------:R-:W-:Y:S05]  /*2080*/  EXIT ;  /* 0x000000000000794d */ /* 0x000fea0003800000 */
.L_x_1:
[----:B------:R-:W-:-:S00]  /*2090*/  BRA `(.L_x_1) ;  /* 0xfffffffc00fc7947 */ /* 0x000fc0000383ffff */
[----:B------:R-:W-:-:S00]  /*20a0*/  NOP ;  /* 0x0000000000007918 */ /* 0x000fc00000000000 */
        /* <DEDUP_REMOVED lines=13> */
.L_x_2:


//--------------------- .nv.shared.triton_mm      --------------------------
	.section	.nv.shared.triton_mm,"aw",@nobits
	.sectionflags	@""
	.align	16
	.zero		1024


//--------------------- .nv.constant0.triton_mm   --------------------------
	.section	.nv.constant0.triton_mm,"a",@progbits
	.sectionflags	@""
	.align	4
.nv.constant0.triton_mm:
	.zero		556
